//
// Generated by NVIDIA NVVM Compiler
//
// Compiler Build ID: CL-36424714
// Cuda compilation tools, release 13.0, V13.0.88
// Based on NVVM 20.0.0
//

.version 9.0
.target sm_100
.address_size 64

	// .globl	_Z17bellman_ford_helpPiS_i

.visible .entry _Z17bellman_ford_helpPiS_i(
	.param .u64 .ptr .align 1 _Z17bellman_ford_helpPiS_i_param_0,
	.param .u64 .ptr .align 1 _Z17bellman_ford_helpPiS_i_param_1,
	.param .u32 _Z17bellman_ford_helpPiS_i_param_2
)
{
	.reg .pred 	%p<8>;
	.reg .b32 	%r<21>;
	.reg .b64 	%rd<11>;

	ld.param.u64 	%rd5, [_Z17bellman_ford_helpPiS_i_param_0];
	ld.param.u64 	%rd6, [_Z17bellman_ford_helpPiS_i_param_1];
	ld.param.u32 	%r11, [_Z17bellman_ford_helpPiS_i_param_2];
	cvta.to.global.u64 	%rd1, %rd6;
	mov.u32 	%r12, %ctaid.x;
	mov.u32 	%r1, %ntid.x;
	mov.u32 	%r13, %tid.x;
	mad.lo.s32 	%r2, %r12, %r1, %r13;
	setp.ge.s32 	%p1, %r2, %r11;
	setp.lt.s32 	%p2, %r11, 1;
	or.pred  	%p3, %p1, %p2;
	@%p3 bra 	$L__BB0_8;
	mov.u32 	%r15, %nctaid.x;
	mul.lo.s32 	%r3, %r1, %r15;
	cvta.to.global.u64 	%rd2, %rd5;
	mov.b32 	%r19, 0;
$L__BB0_2:
	mul.wide.u32 	%rd7, %r19, 4;
	add.s64 	%rd3, %rd1, %rd7;
	mul.lo.s32 	%r5, %r19, %r11;
	mov.u32 	%r20, %r2;
$L__BB0_3:
	ld.global.u32 	%r7, [%rd3];
	setp.eq.s32 	%p4, %r7, 1000000;
	@%p4 bra 	$L__BB0_6;
	mul.wide.s32 	%rd8, %r20, 4;
	add.s64 	%rd4, %rd1, %rd8;
	ld.global.u32 	%r16, [%rd4];
	add.s32 	%r17, %r20, %r5;
	mul.wide.s32 	%rd9, %r17, 4;
	add.s64 	%rd10, %rd2, %rd9;
	ld.global.u32 	%r18, [%rd10];
	add.s32 	%r8, %r18, %r7;
	setp.le.s32 	%p5, %r16, %r8;
	@%p5 bra 	$L__BB0_6;
	st.global.u32 	[%rd4], %r8;
$L__BB0_6:
	add.s32 	%r20, %r20, %r3;
	setp.lt.s32 	%p6, %r20, %r11;
	@%p6 bra 	$L__BB0_3;
	add.s32 	%r19, %r19, 1;
	setp.ne.s32 	%p7, %r19, %r11;
	@%p7 bra 	$L__BB0_2;
$L__BB0_8:
	ret;

}


// ===== COMPILED SASS (sm_100) =====

	.target	sm_100

	.elftype	@"ET_EXEC"


//--------------------- .note.nv.tkinfo           --------------------------
	.section	.note.nv.tkinfo,"",@"SHT_NOTE"
	.sectionflags	@"SHF_NOTE_NV_TKINFO"
	.tkinfo
        /*0018*/ 	.word	0x00000002
        /*0030*/ 	.string	""
        /*0030*/ 	.string	"ptxas"
        /*0030*/ 	.string	"Cuda compilation tools, release 13.0, V13.0.88"
        /*0030*/ 	.string	"Build cuda_13.0.r13.0/compiler.36424714_0"
        /*0030*/ 	.string	"-arch sm_100 -m 64 "



//--------------------- .note.nv.cuinfo           --------------------------
	.section	.note.nv.cuinfo,"",@"SHT_NOTE"
	.sectionflags	@"SHF_NOTE_NV_CUINFO"
        /*0018*/ 	.short	0x0002
        /*001a*/ 	.short	0x0064
        /*001c*/ 	.short	0x0082
	.zero		2


//--------------------- .nv.info                  --------------------------
	.section	.nv.info,"",@"SHT_CUDA_INFO"
	.align	4


	//----- nvinfo : EIATTR_REGCOUNT
	.align		4
        /*0000*/ 	.byte	0x04, 0x2f
        /*0002*/ 	.short	(.L_1 - .L_0)
	.align		4
.L_0:
        /*0004*/ 	.word	index@(_Z17bellman_ford_helpPiS_i)
        /*0008*/ 	.word	0x00000014


	//----- nvinfo : EIATTR_FRAME_SIZE
	.align		4
.L_1:
        /*000c*/ 	.byte	0x04, 0x11
        /*000e*/ 	.short	(.L_3 - .L_2)
	.align		4
.L_2:
        /*0010*/ 	.word	index@(_Z17bellman_ford_helpPiS_i)
        /*0014*/ 	.word	0x00000000


	//----- nvinfo : EIATTR_MIN_STACK_SIZE
	.align		4
.L_3:
        /*0018*/ 	.byte	0x04, 0x12
        /*001a*/ 	.short	(.L_5 - .L_4)
	.align		4
.L_4:
        /*001c*/ 	.word	index@(_Z17bellman_ford_helpPiS_i)
        /*0020*/ 	.word	0x00000000
.L_5:


//--------------------- .nv.compat                --------------------------
	.section	.nv.compat,"",@"SHT_CUDA_COMPAT_INFO"
	.align	4
        /*0000*/ 	.byte	0x02, 0x09, 0x00, 0x00, 0x02, 0x02, 0x01, 0x00, 0x02, 0x05, 0x05, 0x00, 0x03, 0x07, 0x01, 0x01
        /*0010*/ 	.byte	0x02, 0x03, 0x00, 0x00, 0x02, 0x06, 0x01, 0x00, 0x04, 0x0b, 0x08, 0x00, 0x09, 0x00, 0x00, 0x00
        /*0020*/ 	.byte	0x00, 0x00, 0x00, 0x00


//--------------------- .nv.info._Z17bellman_ford_helpPiS_i --------------------------
	.section	.nv.info._Z17bellman_ford_helpPiS_i,"",@"SHT_CUDA_INFO"
	.sectionflags	@""
	.align	4


	//----- nvinfo : EIATTR_CUDA_API_VERSION
	.align		4
        /*0000*/ 	.byte	0x04, 0x37
        /*0002*/ 	.short	(.L_7 - .L_6)
.L_6:
        /*0004*/ 	.word	0x00000082


	//----- nvinfo : EIATTR_KPARAM_INFO
	.align		4
.L_7:
        /*0008*/ 	.byte	0x04, 0x17
        /*000a*/ 	.short	(.L_9 - .L_8)
.L_8:
        /*000c*/ 	.word	0x00000000
        /*0010*/ 	.short	0x0002
        /*0012*/ 	.short	0x0010
        /*0014*/ 	.byte	0x00, 0xf0, 0x11, 0x00


	//----- nvinfo : EIATTR_KPARAM_INFO
	.align		4
.L_9:
        /*0018*/ 	.byte	0x04, 0x17
        /*001a*/ 	.short	(.L_11 - .L_10)
.L_10:
        /*001c*/ 	.word	0x00000000
        /*0020*/ 	.short	0x0001
        /*0022*/ 	.short	0x0008
        /*0024*/ 	.byte	0x00, 0xf5, 0x21, 0x00


	//----- nvinfo : EIATTR_KPARAM_INFO
	.align		4
.L_11:
        /*0028*/ 	.byte	0x04, 0x17
        /*002a*/ 	.short	(.L_13 - .L_12)
.L_12:
        /*002c*/ 	.word	0x00000000
        /*0030*/ 	.short	0x0000
        /*0032*/ 	.short	0x0000
        /*0034*/ 	.byte	0x00, 0xf5, 0x21, 0x00


	//----- nvinfo : EIATTR_SPARSE_MMA_MASK
	.align		4
.L_13:
        /*0038*/ 	.byte	0x03, 0x50
        /*003a*/ 	.short	0x0000


	//----- nvinfo : EIATTR_MAXREG_COUNT
	.align		4
        /*003c*/ 	.byte	0x03, 0x1b
        /*003e*/ 	.short	0x00ff


	//----- nvinfo : EIATTR_MERCURY_ISA_VERSION
	.align		4
        /*0040*/ 	.byte	0x03, 0x5f
        /*0042*/ 	.short	0x0101


	//----- nvinfo : EIATTR_VRC_CTA_INIT_COUNT
	.align		4
        /*0044*/ 	.byte	0x02, 0x4a
	.zero		1
	.zero		1


	//----- nvinfo : EIATTR_EXIT_INSTR_OFFSETS
	.align		4
        /*0048*/ 	.byte	0x04, 0x1c
        /*004a*/ 	.short	(.L_15 - .L_14)


	//   ....[0]....
.L_14:
        /*004c*/ 	.word	0x00000080


	//   ....[1]....
        /*0050*/ 	.word	0x00000280


	//----- nvinfo : EIATTR_CRS_STACK_SIZE
	.align		4
.L_15:
        /*0054*/ 	.byte	0x04, 0x1e
        /*0056*/ 	.short	(.L_17 - .L_16)
.L_16:
        /*0058*/ 	.word	0x00000000


	//----- nvinfo : EIATTR_CBANK_PARAM_SIZE
	.align		4
.L_17:
        /*005c*/ 	.byte	0x03, 0x19
        /*005e*/ 	.short	0x0014


	//----- nvinfo : EIATTR_PARAM_CBANK
	.align		4
        /*0060*/ 	.byte	0x04, 0x0a
        /*0062*/ 	.short	(.L_19 - .L_18)
	.align		4
.L_18:
        /*0064*/ 	.word	index@(.nv.constant0._Z17bellman_ford_helpPiS_i)
        /*0068*/ 	.short	0x0380
        /*006a*/ 	.short	0x0014


	//----- nvinfo : EIATTR_SW_WAR
	.align		4
.L_19:
        /*006c*/ 	.byte	0x04, 0x36
        /*006e*/ 	.short	(.L_21 - .L_20)
.L_20:
        /*0070*/ 	.word	0x00000008
.L_21:


//--------------------- .nv.callgraph             --------------------------
	.section	.nv.callgraph,"",@"SHT_CUDA_CALLGRAPH"
	.align	4
	.sectionentsize	8
	.align		4
        /*0000*/ 	.word	0x00000000
	.align		4
        /*0004*/ 	.word	0xffffffff
	.align		4
        /*0008*/ 	.word	0x00000000
	.align		4
        /*000c*/ 	.word	0xfffffffe
	.align		4
        /*0010*/ 	.word	0x00000000
	.align		4
        /*0014*/ 	.word	0xfffffffd
	.align		4
        /*0018*/ 	.word	0x00000000
	.align		4
        /*001c*/ 	.word	0xfffffffc


//--------------------- .text._Z17bellman_ford_helpPiS_i --------------------------
	.section	.text._Z17bellman_ford_helpPiS_i,"ax",@progbits
	.align	128
        .global         _Z17bellman_ford_helpPiS_i
        .type           _Z17bellman_ford_helpPiS_i,@function
        .size           _Z17bellman_ford_helpPiS_i,(.L_x_5 - _Z17bellman_ford_helpPiS_i)
        .other          _Z17bellman_ford_helpPiS_i,@"STO_CUDA_ENTRY STV_DEFAULT"
_Z17bellman_ford_helpPiS_i:
.text._Z17bellman_ford_helpPiS_i:
[----:B------:R-:W-:Y:S01]  /*0000*/  LDC R1, c[0x0][0x37c] ;  /* 0x0000df00ff017b82 */ /* 0x000fe20000000800 */
[----:B------:R-:W0:Y:S07]  /*0010*/  S2R R3, SR_TID.X ;  /* 0x0000000000037919 */ /* 0x000e2e0000002100 */
[----:B------:R-:W0:Y:S08]  /*0020*/  S2UR UR4, SR_CTAID.X ;  /* 0x00000000000479c3 */ /* 0x000e300000002500 */
[----:B------:R-:W0:Y:S08]  /*0030*/  LDC R12, c[0x0][0x360] ;  /* 0x0000d800ff0c7b82 */ /* 0x000e300000000800 */
[----:B------:R-:W1:Y:S01]  /*0040*/  LDC R5, c[0x0][0x390] ;  /* 0x0000e400ff057b82 */ /* 0x000e620000000800 */
[----:B0-----:R-:W-:Y:S01]  /*0050*/  IMAD R0, R12, UR4, R3 ;  /* 0x000000040c007c24 */ /* 0x001fe2000f8e0203 */
[----:B-1----:R-:W-:-:S04]  /*0060*/  ISETP.GE.AND P0, PT, R5, 0x1, PT ;  /* 0x000000010500780c */ /* 0x002fc80003f06270 */
[----:B------:R-:W-:-:S13]  /*0070*/  ISETP.GE.OR P0, PT, R0, R5, !P0 ;  /* 0x000000050000720c */ /* 0x000fda0004706670 */
[----:B------:R-:W-:Y:S05]  /*0080*/  @P0 EXIT ;  /* 0x000000000000094d */ /* 0x000fea0003800000 */
[----:B------:R-:W0:Y:S01]  /*0090*/  LDCU UR4, c[0x0][0x370] ;  /* 0x00006e00ff0477ac */ /* 0x000e220008000800 */
[----:B------:R-:W-:Y:S01]  /*00a0*/  IMAD.MOV.U32 R13, RZ, RZ, RZ ;  /* 0x000000ffff0d7224 */ /* 0x000fe200078e00ff */
[----:B------:R-:W1:Y:S01]  /*00b0*/  LDCU.64 UR6, c[0x0][0x358] ;  /* 0x00006b00ff0677ac */ /* 0x000e620008000a00 */
[----:B0-----:R-:W-:-:S07]  /*00c0*/  IMAD R12, R12, UR4, RZ ;  /* 0x000000040c0c7c24 */ /* 0x001fce000f8e02ff */
.L_x_3:
[----:B0-----:R-:W0:Y:S01]  /*00d0*/  LDC.64 R6, c[0x0][0x388] ;  /* 0x0000e200ff067b82 */ /* 0x001e220000000a00 */
[----:B------:R-:W2:Y:S01]  /*00e0*/  LDCU UR4, c[0x0][0x390] ;  /* 0x00007200ff0477ac */ /* 0x000ea20008000800 */
[----:B------:R-:W-:Y:S01]  /*00f0*/  IMAD.MOV.U32 R16, RZ, RZ, R13 ;  /* 0x000000ffff107224 */ /* 0x000fe200078e000d */
[----:B------:R-:W-:Y:S01]  /*0100*/  BSSY.RECONVERGENT B0, `(.L_x_0) ;  /* 0x0000016000007945 */ /* 0x000fe20003800200 */
[----:B------:R-:W-:Y:S01]  /*0110*/  IMAD.MOV.U32 R15, RZ, RZ, R0 ;  /* 0x000000ffff0f7224 */ /* 0x000fe200078e0000 */
[----:B------:R-:W3:Y:S03]  /*0120*/  LDCU UR5, c[0x0][0x390] ;  /* 0x00007200ff0577ac */ /* 0x000ee60008000800 */
[----:B----4-:R-:W4:Y:S08]  /*0130*/  LDC.64 R4, c[0x0][0x380] ;  /* 0x0000e000ff047b82 */ /* 0x010f300000000a00 */
[----:B------:R-:W1:Y:S01]  /*0140*/  LDC.64 R2, c[0x0][0x388] ;  /* 0x0000e200ff027b82 */ /* 0x000e620000000a00 */
[C---:B0-----:R-:W-:Y:S01]  /*0150*/  IMAD.WIDE.U32 R6, R13.reuse, 0x4, R6 ;  /* 0x000000040d067825 */ /* 0x041fe200078e0006 */
[----:B------:R-:W-:-:S04]  /*0160*/  IADD3 R13, PT, PT, R13, 0x1, RZ ;  /* 0x000000010d0d7810 */ /* 0x000fc80007ffe0ff */
[----:B--23--:R-:W-:-:S13]  /*0170*/  ISETP.NE.AND P0, PT, R13, UR4, PT ;  /* 0x000000040d007c0c */ /* 0x00cfda000bf05270 */
.L_x_2:
[----:B01----:R-:W2:Y:S02]  /*0180*/  LDG.E R17, desc[UR6][R6.64] ;  /* 0x0000000606117981 */ /* 0x003ea4000c1e1900 */
[----:B--2---:R-:W-:-:S13]  /*0190*/  ISETP.NE.AND P1, PT, R17, 0xf4240, PT ;  /* 0x000f42401100780c */ /* 0x004fda0003f25270 */
[----:B------:R-:W-:Y:S05]  /*01a0*/  @!P1 BRA `(.L_x_1) ;  /* 0x0000000000209947 */ /* 0x000fea0003800000 */
[----:B------:R-:W-:Y:S02]  /*01b0*/  IMAD R9, R16, UR5, R15 ;  /* 0x0000000510097c24 */ /* 0x000fe4000f8e020f */
[----:B------:R-:W-:-:S04]  /*01c0*/  IMAD.WIDE R10, R15, 0x4, R2 ;  /* 0x000000040f0a7825 */ /* 0x000fc800078e0202 */
[----:B----4-:R-:W-:Y:S01]  /*01d0*/  IMAD.WIDE R8, R9, 0x4, R4 ;  /* 0x0000000409087825 */ /* 0x010fe200078e0204 */
[----:B------:R-:W2:Y:S05]  /*01e0*/  LDG.E R14, desc[UR6][R10.64] ;  /* 0x000000060a0e7981 */ /* 0x000eaa000c1e1900 */
[----:B------:R-:W3:Y:S02]  /*01f0*/  LDG.E R8, desc[UR6][R8.64] ;  /* 0x0000000608087981 */ /* 0x000ee4000c1e1900 */
[----:B---3--:R-:W-:-:S04]  /*0200*/  IADD3 R17, PT, PT, R17, R8, RZ ;  /* 0x0000000811117210 */ /* 0x008fc80007ffe0ff */
[----:B--2---:R-:W-:-:S13]  /*0210*/  ISETP.GT.AND P1, PT, R14, R17, PT ;  /* 0x000000110e00720c */ /* 0x004fda0003f24270 */
[----:B------:R0:W-:Y:S02]  /*0220*/  @P1 STG.E desc[UR6][R10.64], R17 ;  /* 0x000000110a001986 */ /* 0x0001e4000c101906 */
.L_x_1:
[----:B------:R-:W-:-:S04]  /*0230*/  IADD3 R15, PT, PT, R12, R15, RZ ;  /* 0x0000000f0c0f7210 */ /* 0x000fc80007ffe0ff */
[----:B------:R-:W-:-:S13]  /*0240*/  ISETP.GE.AND P1, PT, R15, UR5, PT ;  /* 0x000000050f007c0c */ /* 0x000fda000bf26270 */
[----:B------:R-:W-:Y:S05]  /*0250*/  @!P1 BRA `(.L_x_2) ;  /* 0xfffffffc00c89947 */ /* 0x000fea000383ffff */
[----:B------:R-:W-:Y:S05]  /*0260*/  BSYNC.RECONVERGENT B0 ;  /* 0x0000000000007941 */ /* 0x000fea0003800200 */
.L_x_0:
[----:B------:R-:W-:Y:S05]  /*0270*/  @P0 BRA `(.L_x_3) ;  /* 0xfffffffc00940947 */ /* 0x000fea000383ffff */
[----:B------:R-:W-:Y:S05]  /*0280*/  EXIT ;  /* 0x000000000000794d */ /* 0x000fea0003800000 */
.L_x_4:
[----:B------:R-:W-:-:S00]  /*0290*/  BRA `(.L_x_4) ;  /* 0xfffffffc00fc7947 */ /* 0x000fc0000383ffff */
[----:B------:R-:W-:-:S00]  /*02a0*/  NOP ;  /* 0x0000000000007918 */ /* 0x000fc00000000000 */
        /* <DEDUP_REMOVED lines=13> */
.L_x_5:


//--------------------- .nv.shared.reserved.0     --------------------------
	.section	.nv.shared.reserved.0,"aw",@nobits
	.weak		__nv_reservedSMEM_offset_0_alias
	.size		__nv_reservedSMEM_offset_0_alias, 0, 64
	.other		__nv_reservedSMEM_offset_0_alias,@"STO_CUDA_RESERVED_SHARED STV_DEFAULT"
__nv_reservedSMEM_offset_0_alias:
	.zero		0
	.zero		64


//--------------------- .nv.constant0._Z17bellman_ford_helpPiS_i --------------------------
	.section	.nv.constant0._Z17bellman_ford_helpPiS_i,"a",@progbits
	.sectionflags	@""
	.align	4
.nv.constant0._Z17bellman_ford_helpPiS_i:
	.zero		916


//--------------------- SYMBOLS --------------------------

	.type		.nv.reservedSmem.offset0,@object
	.size		.nv.reservedSmem.offset0,0x4
